//
// Generated by NVIDIA NVVM Compiler
//
// Compiler Build ID: CL-36424714
// Cuda compilation tools, release 13.0, V13.0.88
// Based on NVVM 20.0.0
//

.version 9.0
.target sm_100
.address_size 64

	// .globl	_Z8overstepP3s_tS0_m

.visible .entry _Z8overstepP3s_tS0_m(
	.param .u64 .ptr .align 1 _Z8overstepP3s_tS0_m_param_0,
	.param .u64 .ptr .align 1 _Z8overstepP3s_tS0_m_param_1,
	.param .u64 _Z8overstepP3s_tS0_m_param_2
)
{
	.reg .pred 	%p<3>;
	.reg .b16 	%rs<2>;
	.reg .b32 	%r<2>;
	.reg .b64 	%rd<15>;

	ld.param.u64 	%rd8, [_Z8overstepP3s_tS0_m_param_0];
	ld.param.u64 	%rd9, [_Z8overstepP3s_tS0_m_param_1];
	ld.param.u64 	%rd7, [_Z8overstepP3s_tS0_m_param_2];
	cvta.to.global.u64 	%rd1, %rd8;
	cvta.to.global.u64 	%rd2, %rd9;
	setp.eq.s64 	%p1, %rd7, 0;
	@%p1 bra 	$L__BB0_3;
	mov.u32 	%r1, %tid.x;
	mul.wide.u32 	%rd11, %r1, 6;
	add.s64 	%rd3, %rd1, %rd11;
	add.s64 	%rd4, %rd2, %rd11;
	mov.b64 	%rd14, 0;
$L__BB0_2:
	add.s64 	%rd12, %rd3, %rd14;
	ld.global.u8 	%rs1, [%rd12];
	add.s64 	%rd13, %rd4, %rd14;
	st.global.u8 	[%rd13], %rs1;
	add.s64 	%rd14, %rd14, 1;
	setp.lt.u64 	%p2, %rd14, %rd7;
	@%p2 bra 	$L__BB0_2;
$L__BB0_3:
	ret;

}


// ===== COMPILED SASS (sm_100) =====

	.target	sm_100

	.elftype	@"ET_EXEC"


//--------------------- .note.nv.tkinfo           --------------------------
	.section	.note.nv.tkinfo,"",@"SHT_NOTE"
	.sectionflags	@"SHF_NOTE_NV_TKINFO"
	.tkinfo
        /*0018*/ 	.word	0x00000002
        /*0030*/ 	.string	""
        /*0030*/ 	.string	"ptxas"
        /*0030*/ 	.string	"Cuda compilation tools, release 13.0, V13.0.88"
        /*0030*/ 	.string	"Build cuda_13.0.r13.0/compiler.36424714_0"
        /*0030*/ 	.string	"-arch sm_100 -m 64 "



//--------------------- .note.nv.cuinfo           --------------------------
	.section	.note.nv.cuinfo,"",@"SHT_NOTE"
	.sectionflags	@"SHF_NOTE_NV_CUINFO"
        /*0018*/ 	.short	0x0002
        /*001a*/ 	.short	0x0064
        /*001c*/ 	.short	0x0082
	.zero		2


//--------------------- .nv.info                  --------------------------
	.section	.nv.info,"",@"SHT_CUDA_INFO"
	.align	4


	//----- nvinfo : EIATTR_REGCOUNT
	.align		4
        /*0000*/ 	.byte	0x04, 0x2f
        /*0002*/ 	.short	(.L_1 - .L_0)
	.align		4
.L_0:
        /*0004*/ 	.word	index@(_Z8overstepP3s_tS0_m)
        /*0008*/ 	.word	0x00000018


	//----- nvinfo : EIATTR_FRAME_SIZE
	.align		4
.L_1:
        /*000c*/ 	.byte	0x04, 0x11
        /*000e*/ 	.short	(.L_3 - .L_2)
	.align		4
.L_2:
        /*0010*/ 	.word	index@(_Z8overstepP3s_tS0_m)
        /*0014*/ 	.word	0x00000000


	//----- nvinfo : EIATTR_MIN_STACK_SIZE
	.align		4
.L_3:
        /*0018*/ 	.byte	0x04, 0x12
        /*001a*/ 	.short	(.L_5 - .L_4)
	.align		4
.L_4:
        /*001c*/ 	.word	index@(_Z8overstepP3s_tS0_m)
        /*0020*/ 	.word	0x00000000
.L_5:


//--------------------- .nv.compat                --------------------------
	.section	.nv.compat,"",@"SHT_CUDA_COMPAT_INFO"
	.align	4
        /*0000*/ 	.byte	0x02, 0x09, 0x00, 0x00, 0x02, 0x02, 0x01, 0x00, 0x02, 0x05, 0x05, 0x00, 0x03, 0x07, 0x01, 0x01
        /*0010*/ 	.byte	0x02, 0x03, 0x00, 0x00, 0x02, 0x06, 0x01, 0x00, 0x04, 0x0b, 0x08, 0x00, 0x09, 0x00, 0x00, 0x00
        /*0020*/ 	.byte	0x00, 0x00, 0x00, 0x00


//--------------------- .nv.info._Z8overstepP3s_tS0_m --------------------------
	.section	.nv.info._Z8overstepP3s_tS0_m,"",@"SHT_CUDA_INFO"
	.sectionflags	@""
	.align	4


	//----- nvinfo : EIATTR_CUDA_API_VERSION
	.align		4
        /*0000*/ 	.byte	0x04, 0x37
        /*0002*/ 	.short	(.L_7 - .L_6)
.L_6:
        /*0004*/ 	.word	0x00000082


	//----- nvinfo : EIATTR_KPARAM_INFO
	.align		4
.L_7:
        /*0008*/ 	.byte	0x04, 0x17
        /*000a*/ 	.short	(.L_9 - .L_8)
.L_8:
        /*000c*/ 	.word	0x00000000
        /*0010*/ 	.short	0x0002
        /*0012*/ 	.short	0x0010
        /*0014*/ 	.byte	0x00, 0xf0, 0x21, 0x00


	//----- nvinfo : EIATTR_KPARAM_INFO
	.align		4
.L_9:
        /*0018*/ 	.byte	0x04, 0x17
        /*001a*/ 	.short	(.L_11 - .L_10)
.L_10:
        /*001c*/ 	.word	0x00000000
        /*0020*/ 	.short	0x0001
        /*0022*/ 	.short	0x0008
        /*0024*/ 	.byte	0x00, 0xf5, 0x21, 0x00


	//----- nvinfo : EIATTR_KPARAM_INFO
	.align		4
.L_11:
        /*0028*/ 	.byte	0x04, 0x17
        /*002a*/ 	.short	(.L_13 - .L_12)
.L_12:
        /*002c*/ 	.word	0x00000000
        /*0030*/ 	.short	0x0000
        /*0032*/ 	.short	0x0000
        /*0034*/ 	.byte	0x00, 0xf5, 0x21, 0x00


	//----- nvinfo : EIATTR_SPARSE_MMA_MASK
	.align		4
.L_13:
        /*0038*/ 	.byte	0x03, 0x50
        /*003a*/ 	.short	0x0000


	//----- nvinfo : EIATTR_MAXREG_COUNT
	.align		4
        /*003c*/ 	.byte	0x03, 0x1b
        /*003e*/ 	.short	0x00ff


	//----- nvinfo : EIATTR_MERCURY_ISA_VERSION
	.align		4
        /*0040*/ 	.byte	0x03, 0x5f
        /*0042*/ 	.short	0x0101


	//----- nvinfo : EIATTR_VRC_CTA_INIT_COUNT
	.align		4
        /*0044*/ 	.byte	0x02, 0x4a
	.zero		1
	.zero		1


	//----- nvinfo : EIATTR_EXIT_INSTR_OFFSETS
	.align		4
        /*0048*/ 	.byte	0x04, 0x1c
        /*004a*/ 	.short	(.L_15 - .L_14)


	//   ....[0]....
.L_14:
        /*004c*/ 	.word	0x00000040


	//   ....[1]....
        /*0050*/ 	.word	0x00000460


	//   ....[2]....
        /*0054*/ 	.word	0x000004d0


	//----- nvinfo : EIATTR_CBANK_PARAM_SIZE
	.align		4
.L_15:
        /*0058*/ 	.byte	0x03, 0x19
        /*005a*/ 	.short	0x0018


	//----- nvinfo : EIATTR_PARAM_CBANK
	.align		4
        /*005c*/ 	.byte	0x04, 0x0a
        /*005e*/ 	.short	(.L_17 - .L_16)
	.align		4
.L_16:
        /*0060*/ 	.word	index@(.nv.constant0._Z8overstepP3s_tS0_m)
        /*0064*/ 	.short	0x0380
        /*0066*/ 	.short	0x0018


	//----- nvinfo : EIATTR_SW_WAR
	.align		4
.L_17:
        /*0068*/ 	.byte	0x04, 0x36
        /*006a*/ 	.short	(.L_19 - .L_18)
.L_18:
        /*006c*/ 	.word	0x00000008
.L_19:


//--------------------- .nv.callgraph             --------------------------
	.section	.nv.callgraph,"",@"SHT_CUDA_CALLGRAPH"
	.align	4
	.sectionentsize	8
	.align		4
        /*0000*/ 	.word	0x00000000
	.align		4
        /*0004*/ 	.word	0xffffffff
	.align		4
        /*0008*/ 	.word	0x00000000
	.align		4
        /*000c*/ 	.word	0xfffffffe
	.align		4
        /*0010*/ 	.word	0x00000000
	.align		4
        /*0014*/ 	.word	0xfffffffd
	.align		4
        /*0018*/ 	.word	0x00000000
	.align		4
        /*001c*/ 	.word	0xfffffffc


//--------------------- .text._Z8overstepP3s_tS0_m --------------------------
	.section	.text._Z8overstepP3s_tS0_m,"ax",@progbits
	.align	128
        .global         _Z8overstepP3s_tS0_m
        .type           _Z8overstepP3s_tS0_m,@function
        .size           _Z8overstepP3s_tS0_m,(.L_x_3 - _Z8overstepP3s_tS0_m)
        .other          _Z8overstepP3s_tS0_m,@"STO_CUDA_ENTRY STV_DEFAULT"
_Z8overstepP3s_tS0_m:
.text._Z8overstepP3s_tS0_m:
[----:B------:R-:W-:Y:S01]  /*0000*/  LDC R1, c[0x0][0x37c] ;  /* 0x0000df00ff017b82 */ /* 0x000fe20000000800 */
[----:B------:R-:W0:Y:S02]  /*0010*/  LDCU.64 UR8, c[0x0][0x390] ;  /* 0x00007200ff0877ac */ /* 0x000e240008000a00 */
[----:B0-----:R-:W-:-:S04]  /*0020*/  ISETP.NE.U32.AND P0, PT, RZ, UR8, PT ;  /* 0x00000008ff007c0c */ /* 0x001fc8000bf05070 */
[----:B------:R-:W-:-:S13]  /*0030*/  ISETP.NE.AND.EX P0, PT, RZ, UR9, PT, P0 ;  /* 0x00000009ff007c0c */ /* 0x000fda000bf05300 */
[----:B------:R-:W-:Y:S05]  /*0040*/  @!P0 EXIT ;  /* 0x000000000000894d */ /* 0x000fea0003800000 */
[----:B------:R-:W0:Y:S01]  /*0050*/  S2R R13, SR_TID.X ;  /* 0x00000000000d7919 */ /* 0x000e220000002100 */
[----:B------:R-:W0:Y:S01]  /*0060*/  LDC.64 R2, c[0x0][0x380] ;  /* 0x0000e000ff027b82 */ /* 0x000e220000000a00 */
[----:B------:R-:W-:Y:S01]  /*0070*/  IMAD.U32 R0, RZ, RZ, UR9 ;  /* 0x00000009ff007e24 */ /* 0x000fe2000f8e00ff */
[----:B------:R-:W-:Y:S01]  /*0080*/  ISETP.LT.U32.AND P0, PT, RZ, UR8, PT ;  /* 0x00000008ff007c0c */ /* 0x000fe2000bf01070 */
[----:B------:R-:W1:Y:S01]  /*0090*/  LDCU.64 UR4, c[0x0][0x358] ;  /* 0x00006b00ff0477ac */ /* 0x000e620008000a00 */
[----:B------:R-:W-:Y:S02]  /*00a0*/  IMAD.MOV.U32 R9, RZ, RZ, RZ ;  /* 0x000000ffff097224 */ /* 0x000fe400078e00ff */
[----:B------:R-:W-:Y:S01]  /*00b0*/  ISETP.GT.U32.AND.EX P0, PT, R0, RZ, PT, P0 ;  /* 0x000000ff0000720c */ /* 0x000fe20003f04100 */
[----:B------:R-:W-:Y:S01]  /*00c0*/  IMAD.MOV.U32 R5, RZ, RZ, RZ ;  /* 0x000000ffff057224 */ /* 0x000fe200078e00ff */
[----:B------:R-:W2:Y:S01]  /*00d0*/  LDC.64 R6, c[0x0][0x388] ;  /* 0x0000e200ff067b82 */ /* 0x000ea20000000a00 */
[----:B0-----:R-:W-:-:S10]  /*00e0*/  IMAD.WIDE.U32 R2, R13, 0x6, R2 ;  /* 0x000000060d027825 */ /* 0x001fd400078e0002 */
[----:B------:R-:W-:-:S05]  /*00f0*/  @!P0 IADD3 R10, P1, PT, R2, R9, RZ ;  /* 0x00000009020a8210 */ /* 0x000fca0007f3e0ff */
[----:B------:R-:W-:-:S05]  /*0100*/  @!P0 IMAD.X R11, R3, 0x1, R5, P1 ;  /* 0x00000001030b8824 */ /* 0x000fca00008e0605 */
[----:B-1----:R0:W3:Y:S01]  /*0110*/  @!P0 LDG.E.U8 R15, desc[UR4][R10.64] ;  /* 0x000000040a0f8981 */ /* 0x0020e2000c1e1100 */
[----:B--2---:R-:W-:-:S03]  /*0120*/  IMAD.WIDE.U32 R6, R13, 0x6, R6 ;  /* 0x000000060d067825 */ /* 0x004fc600078e0006 */
[----:B0-----:R-:W-:Y:S01]  /*0130*/  @!P0 IADD3 R10, P1, PT, R6, R9, RZ ;  /* 0x00000009060a8210 */ /* 0x001fe20007f3e0ff */
[----:B------:R-:W-:-:S04]  /*0140*/  @!P0 IMAD.MOV.U32 R9, RZ, RZ, 0x1 ;  /* 0x00000001ff098424 */ /* 0x000fc800078e00ff */
[----:B------:R-:W-:Y:S01]  /*0150*/  @!P0 IMAD.X R11, R7, 0x1, R5, P1 ;  /* 0x00000001070b8824 */ /* 0x000fe200008e0605 */
[C---:B------:R-:W-:Y:S01]  /*0160*/  IADD3 R0, P3, PT, -R9.reuse, UR8, RZ ;  /* 0x0000000809007c10 */ /* 0x040fe2000ff7e1ff */
[----:B------:R-:W-:Y:S01]  /*0170*/  @!P0 IMAD.MOV.U32 R5, RZ, RZ, RZ ;  /* 0x000000ffff058224 */ /* 0x000fe200078e00ff */
[----:B------:R-:W-:Y:S02]  /*0180*/  ISETP.GE.U32.AND P2, PT, R9, UR8, PT ;  /* 0x0000000809007c0c */ /* 0x000fe4000bf46070 */
[----:B------:R-:W-:Y:S02]  /*0190*/  ISETP.LE.U32.AND P1, PT, R0, 0x3, PT ;  /* 0x000000030000780c */ /* 0x000fe40003f23070 */
[C---:B------:R-:W-:Y:S02]  /*01a0*/  ISETP.GE.U32.AND.EX P2, PT, R5.reuse, UR9, PT, P2 ;  /* 0x0000000905007c0c */ /* 0x040fe4000bf46120 */
[----:B------:R-:W-:-:S04]  /*01b0*/  IADD3.X R0, PT, PT, ~R5, UR9, RZ, P3, !PT ;  /* 0x0000000905007c10 */ /* 0x000fc80009ffe5ff */
[----:B------:R-:W-:Y:S01]  /*01c0*/  ISETP.LE.U32.OR.EX P1, PT, R0, RZ, P2, P1 ;  /* 0x000000ff0000720c */ /* 0x000fe20001723510 */
[----:B---3--:R0:W-:-:S12]  /*01d0*/  @!P0 STG.E.U8 desc[UR4][R10.64], R15 ;  /* 0x0000000f0a008986 */ /* 0x0081d8000c101104 */
[----:B------:R-:W-:Y:S05]  /*01e0*/  @P1 BRA `(.L_x_0) ;  /* 0x0000000000501947 */ /* 0x000fea0003800000 */
[----:B------:R-:W-:Y:S01]  /*01f0*/  UIADD3 UR6, UP0, UPT, UR8, -0x3, URZ ;  /* 0xfffffffd08067890 */ /* 0x000fe2000ff1e0ff */
[----:B------:R-:W-:-:S03]  /*0200*/  PLOP3.LUT P0, PT, PT, PT, PT, 0x8, 0x80 ;  /* 0x000000000080781c */ /* 0x000fc60003f0e170 */
[----:B------:R-:W-:-:S12]  /*0210*/  UIADD3.X UR7, UPT, UPT, UR9, -0x1, URZ, UP0, !UPT ;  /* 0xffffffff09077890 */ /* 0x000fd800087fe4ff */
.L_x_1:
[----:B0-----:R-:W-:-:S05]  /*0220*/  IADD3 R10, P1, PT, R2, R9, RZ ;  /* 0x00000009020a7210 */ /* 0x001fca0007f3e0ff */
[----:B------:R-:W-:-:S05]  /*0230*/  IMAD.X R11, R3, 0x1, R5, P1 ;  /* 0x00000001030b7824 */ /* 0x000fca00008e0605 */
[----:B-1----:R-:W2:Y:S01]  /*0240*/  LDG.E.U8 R15, desc[UR4][R10.64] ;  /* 0x000000040a0f7981 */ /* 0x002ea2000c1e1100 */
[----:B------:R-:W-:-:S05]  /*0250*/  IADD3 R12, P1, PT, R6, R9, RZ ;  /* 0x00000009060c7210 */ /* 0x000fca0007f3e0ff */
[----:B------:R-:W-:-:S05]  /*0260*/  IMAD.X R13, R7, 0x1, R5, P1 ;  /* 0x00000001070d7824 */ /* 0x000fca00008e0605 */
[----:B--2---:R1:W-:Y:S04]  /*0270*/  STG.E.U8 desc[UR4][R12.64], R15 ;  /* 0x0000000f0c007986 */ /* 0x0043e8000c101104 */
[----:B------:R-:W2:Y:S04]  /*0280*/  LDG.E.U8 R17, desc[UR4][R10.64+0x1] ;  /* 0x000001040a117981 */ /* 0x000ea8000c1e1100 */
[----:B--2---:R1:W-:Y:S04]  /*0290*/  STG.E.U8 desc[UR4][R12.64+0x1], R17 ;  /* 0x000001110c007986 */ /* 0x0043e8000c101104 */
[----:B------:R-:W2:Y:S01]  /*02a0*/  LDG.E.U8 R19, desc[UR4][R10.64+0x2] ;  /* 0x000002040a137981 */ /* 0x000ea2000c1e1100 */
[----:B------:R-:W-:-:S04]  /*02b0*/  IADD3 R9, P2, PT, R9, 0x4, RZ ;  /* 0x0000000409097810 */ /* 0x000fc80007f5e0ff */
[----:B------:R-:W-:Y:S01]  /*02c0*/  ISETP.GE.U32.AND P1, PT, R9, UR6, PT ;  /* 0x0000000609007c0c */ /* 0x000fe2000bf26070 */
[----:B------:R-:W-:-:S05]  /*02d0*/  IMAD.X R5, RZ, RZ, R5, P2 ;  /* 0x000000ffff057224 */ /* 0x000fca00010e0605 */
[----:B------:R-:W-:Y:S01]  /*02e0*/  ISETP.GE.U32.AND.EX P1, PT, R5, UR7, PT, P1 ;  /* 0x0000000705007c0c */ /* 0x000fe2000bf26110 */
[----:B--2---:R1:W-:Y:S04]  /*02f0*/  STG.E.U8 desc[UR4][R12.64+0x2], R19 ;  /* 0x000002130c007986 */ /* 0x0043e8000c101104 */
[----:B------:R-:W2:Y:S04]  /*0300*/  LDG.E.U8 R21, desc[UR4][R10.64+0x3] ;  /* 0x000003040a157981 */ /* 0x000ea8000c1e1100 */
[----:B--2---:R1:W-:Y:S04]  /*0310*/  STG.E.U8 desc[UR4][R12.64+0x3], R21 ;  /* 0x000003150c007986 */ /* 0x0043e8000c101104 */
[----:B------:R-:W-:Y:S05]  /*0320*/  @!P1 BRA `(.L_x_1) ;  /* 0xfffffffc00bc9947 */ /* 0x000fea000383ffff */
.L_x_0:
[C---:B------:R-:W-:Y:S02]  /*0330*/  IADD3 R0, P3, PT, -R9.reuse, UR8, RZ ;  /* 0x0000000809007c10 */ /* 0x040fe4000ff7e1ff */
[----:B------:R-:W-:Y:S02]  /*0340*/  ISETP.GE.U32.AND P2, PT, R9, UR8, PT ;  /* 0x0000000809007c0c */ /* 0x000fe4000bf46070 */
[----:B------:R-:W-:Y:S02]  /*0350*/  ISETP.LE.U32.AND P1, PT, R0, 0x1, PT ;  /* 0x000000010000780c */ /* 0x000fe40003f23070 */
[C---:B------:R-:W-:Y:S02]  /*0360*/  ISETP.GE.U32.AND.EX P2, PT, R5.reuse, UR9, PT, P2 ;  /* 0x0000000905007c0c */ /* 0x040fe4000bf46120 */
[----:B------:R-:W-:-:S04]  /*0370*/  IADD3.X R0, PT, PT, ~R5, UR9, RZ, P3, !PT ;  /* 0x0000000905007c10 */ /* 0x000fc80009ffe5ff */
[----:B------:R-:W-:-:S13]  /*0380*/  ISETP.LE.U32.OR.EX P1, PT, R0, RZ, P2, P1 ;  /* 0x000000ff0000720c */ /* 0x000fda0001723510 */
[----:B0-----:R-:W-:-:S05]  /*0390*/  @!P1 IADD3 R10, P2, PT, R2, R9, RZ ;  /* 0x00000009020a9210 */ /* 0x001fca0007f5e0ff */
[----:B------:R-:W-:-:S05]  /*03a0*/  @!P1 IMAD.X R11, R3, 0x1, R5, P2 ;  /* 0x00000001030b9824 */ /* 0x000fca00010e0605 */
[----:B-1----:R-:W2:Y:S01]  /*03b0*/  @!P1 LDG.E.U8 R15, desc[UR4][R10.64] ;  /* 0x000000040a0f9981 */ /* 0x002ea2000c1e1100 */
[----:B------:R-:W-:-:S05]  /*03c0*/  @!P1 IADD3 R12, P2, PT, R6, R9, RZ ;  /* 0x00000009060c9210 */ /* 0x000fca0007f5e0ff */
[----:B------:R-:W-:Y:S01]  /*03d0*/  @!P1 IMAD.X R13, R7, 0x1, R5, P2 ;  /* 0x00000001070d9824 */ /* 0x000fe200010e0605 */
[----:B------:R-:W-:Y:S02]  /*03e0*/  @!P1 IADD3 R9, P2, PT, R9, 0x2, RZ ;  /* 0x0000000209099810 */ /* 0x000fe40007f5e0ff */
[----:B------:R-:W-:-:S03]  /*03f0*/  @!P1 PLOP3.LUT P0, PT, PT, PT, PT, 0x8, 0x80 ;  /* 0x000000000080981c */ /* 0x000fc60003f0e170 */
[----:B------:R-:W-:Y:S01]  /*0400*/  @!P1 IMAD.X R5, RZ, RZ, R5, P2 ;  /* 0x000000ffff059224 */ /* 0x000fe200010e0605 */
[----:B------:R-:W-:Y:S01]  /*0410*/  ISETP.LT.U32.AND P2, PT, R9, UR8, PT ;  /* 0x0000000809007c0c */ /* 0x000fe2000bf41070 */
[----:B--2---:R0:W-:Y:S04]  /*0420*/  @!P1 STG.E.U8 desc[UR4][R12.64], R15 ;  /* 0x0000000f0c009986 */ /* 0x0041e8000c101104 */
[----:B------:R-:W2:Y:S01]  /*0430*/  @!P1 LDG.E.U8 R17, desc[UR4][R10.64+0x1] ;  /* 0x000001040a119981 */ /* 0x000ea2000c1e1100 */
[----:B------:R-:W-:-:S03]  /*0440*/  ISETP.LT.U32.OR.EX P0, PT, R5, UR9, P0, P2 ;  /* 0x0000000905007c0c */ /* 0x000fc60008701520 */
[----:B--2---:R0:W-:Y:S10]  /*0450*/  @!P1 STG.E.U8 desc[UR4][R12.64+0x1], R17 ;  /* 0x000001110c009986 */ /* 0x0041f4000c101104 */
[----:B------:R-:W-:Y:S05]  /*0460*/  @!P0 EXIT ;  /* 0x000000000000894d */ /* 0x000fea0003800000 */
[----:B------:R-:W-:-:S05]  /*0470*/  IADD3 R2, P0, PT, R2, R9, RZ ;  /* 0x0000000902027210 */ /* 0x000fca0007f1e0ff */
[----:B------:R-:W-:-:S06]  /*0480*/  IMAD.X R3, R3, 0x1, R5, P0 ;  /* 0x0000000103037824 */ /* 0x000fcc00000e0605 */
[----:B------:R-:W2:Y:S01]  /*0490*/  LDG.E.U8 R3, desc[UR4][R2.64] ;  /* 0x0000000402037981 */ /* 0x000ea2000c1e1100 */
[----:B------:R-:W-:-:S05]  /*04a0*/  IADD3 R4, P0, PT, R6, R9, RZ ;  /* 0x0000000906047210 */ /* 0x000fca0007f1e0ff */
[----:B------:R-:W-:-:S05]  /*04b0*/  IMAD.X R5, R7, 0x1, R5, P0 ;  /* 0x0000000107057824 */ /* 0x000fca00000e0605 */
[----:B--2---:R-:W-:Y:S01]  /*04c0*/  STG.E.U8 desc[UR4][R4.64], R3 ;  /* 0x0000000304007986 */ /* 0x004fe2000c101104 */
[----:B------:R-:W-:Y:S05]  /*04d0*/  EXIT ;  /* 0x000000000000794d */ /* 0x000fea0003800000 */
.L_x_2:
[----:B------:R-:W-:-:S00]  /*04e0*/  BRA `(.L_x_2) ;  /* 0xfffffffc00fc7947 */ /* 0x000fc0000383ffff */
[----:B------:R-:W-:-:S00]  /*04f0*/  NOP ;  /* 0x0000000000007918 */ /* 0x000fc00000000000 */
        /* <DEDUP_REMOVED lines=8> */
.L_x_3:


//--------------------- .nv.shared.reserved.0     --------------------------
	.section	.nv.shared.reserved.0,"aw",@nobits
	.weak		__nv_reservedSMEM_offset_0_alias
	.size		__nv_reservedSMEM_offset_0_alias, 0, 64
	.other		__nv_reservedSMEM_offset_0_alias,@"STO_CUDA_RESERVED_SHARED STV_DEFAULT"
__nv_reservedSMEM_offset_0_alias:
	.zero		0
	.zero		64


//--------------------- .nv.constant0._Z8overstepP3s_tS0_m --------------------------
	.section	.nv.constant0._Z8overstepP3s_tS0_m,"a",@progbits
	.sectionflags	@""
	.align	4
.nv.constant0._Z8overstepP3s_tS0_m:
	.zero		920


//--------------------- SYMBOLS --------------------------

	.type		.nv.reservedSmem.offset0,@object
	.size		.nv.reservedSmem.offset0,0x4
